//
// Generated by NVIDIA NVVM Compiler
//
// Compiler Build ID: CL-36424714
// Cuda compilation tools, release 13.0, V13.0.88
// Based on NVVM 20.0.0
//

.version 9.0
.target sm_100
.address_size 64

	// .globl	_Z16cuda_hello_worldv
.extern .func  (.param .b32 func_retval0) vprintf
(
	.param .b64 vprintf_param_0,
	.param .b64 vprintf_param_1
)
;
.global .align 1 .b8 $str[53] = {72, 101, 108, 108, 111, 32, 87, 111, 114, 108, 100, 32, 102, 114, 111, 109, 32, 71, 80, 85, 33, 32, 91, 84, 104, 114, 101, 97, 100, 73, 68, 32, 61, 32, 37, 100, 44, 32, 66, 108, 111, 99, 107, 73, 68, 32, 61, 32, 37, 100, 93, 10};

.visible .entry _Z16cuda_hello_worldv()
{
	.local .align 8 .b8 	__local_depot0[8];
	.reg .b64 	%SP;
	.reg .b64 	%SPL;
	.reg .b32 	%r<5>;
	.reg .b64 	%rd<5>;

	mov.u64 	%SPL, __local_depot0;
	cvta.local.u64 	%SP, %SPL;
	add.u64 	%rd1, %SP, 0;
	add.u64 	%rd2, %SPL, 0;
	mov.u32 	%r1, %tid.x;
	mov.u32 	%r2, %ctaid.x;
	st.local.v2.u32 	[%rd2], {%r1, %r2};
	mov.u64 	%rd3, $str;
	cvta.global.u64 	%rd4, %rd3;
	{ // callseq 0, 0
	.param .b64 param0;
	st.param.b64 	[param0], %rd4;
	.param .b64 param1;
	st.param.b64 	[param1], %rd1;
	.param .b32 retval0;
	call.uni (retval0), 
	vprintf, 
	(
	param0, 
	param1
	);
	ld.param.b32 	%r3, [retval0];
	} // callseq 0
	ret;

}


// ===== COMPILED SASS (sm_100) =====

	.target	sm_100

	.elftype	@"ET_EXEC"


//--------------------- .note.nv.tkinfo           --------------------------
	.section	.note.nv.tkinfo,"",@"SHT_NOTE"
	.sectionflags	@"SHF_NOTE_NV_TKINFO"
	.tkinfo
        /*0018*/ 	.word	0x00000002
        /*0030*/ 	.string	""
        /*0030*/ 	.string	"ptxas"
        /*0030*/ 	.string	"Cuda compilation tools, release 13.0, V13.0.88"
        /*0030*/ 	.string	"Build cuda_13.0.r13.0/compiler.36424714_0"
        /*0030*/ 	.string	"-arch sm_100 -m 64 "



//--------------------- .note.nv.cuinfo           --------------------------
	.section	.note.nv.cuinfo,"",@"SHT_NOTE"
	.sectionflags	@"SHF_NOTE_NV_CUINFO"
        /*0018*/ 	.short	0x0002
        /*001a*/ 	.short	0x0064
        /*001c*/ 	.short	0x0082
	.zero		2


//--------------------- .nv.info                  --------------------------
	.section	.nv.info,"",@"SHT_CUDA_INFO"
	.align	4


	//----- nvinfo : EIATTR_REGCOUNT
	.align		4
        /*0000*/ 	.byte	0x04, 0x2f
        /*0002*/ 	.short	(.L_2 - .L_1)
	.align		4
.L_1:
        /*0004*/ 	.word	index@(_Z16cuda_hello_worldv)
        /*0008*/ 	.word	0x00000018


	//----- nvinfo : EIATTR_FRAME_SIZE
	.align		4
.L_2:
        /*000c*/ 	.byte	0x04, 0x11
        /*000e*/ 	.short	(.L_4 - .L_3)
	.align		4
.L_3:
        /*0010*/ 	.word	index@(_Z16cuda_hello_worldv)
        /*0014*/ 	.word	0x00000008


	//----- nvinfo : EIATTR_MIN_STACK_SIZE
	.align		4
.L_4:
        /*0018*/ 	.byte	0x04, 0x12
        /*001a*/ 	.short	(.L_6 - .L_5)
	.align		4
.L_5:
        /*001c*/ 	.word	index@(_Z16cuda_hello_worldv)
        /*0020*/ 	.word	0x00000008
.L_6:


//--------------------- .nv.compat                --------------------------
	.section	.nv.compat,"",@"SHT_CUDA_COMPAT_INFO"
	.align	4
        /*0000*/ 	.byte	0x02, 0x09, 0x00, 0x00, 0x02, 0x02, 0x01, 0x00, 0x02, 0x05, 0x05, 0x00, 0x03, 0x07, 0x01, 0x01
        /*0010*/ 	.byte	0x02, 0x03, 0x00, 0x00, 0x02, 0x06, 0x01, 0x00, 0x04, 0x0b, 0x08, 0x00, 0x09, 0x00, 0x00, 0x00
        /*0020*/ 	.byte	0x00, 0x00, 0x00, 0x00


//--------------------- .nv.info._Z16cuda_hello_worldv --------------------------
	.section	.nv.info._Z16cuda_hello_worldv,"",@"SHT_CUDA_INFO"
	.sectionflags	@""
	.align	4


	//----- nvinfo : EIATTR_CUDA_API_VERSION
	.align		4
        /*0000*/ 	.byte	0x04, 0x37
        /*0002*/ 	.short	(.L_8 - .L_7)
.L_7:
        /*0004*/ 	.word	0x00000082


	//----- nvinfo : EIATTR_SPARSE_MMA_MASK
	.align		4
.L_8:
        /*0008*/ 	.byte	0x03, 0x50
        /*000a*/ 	.short	0x0000


	//----- nvinfo : EIATTR_MAXREG_COUNT
	.align		4
        /*000c*/ 	.byte	0x03, 0x1b
        /*000e*/ 	.short	0x00ff


	//----- nvinfo : EIATTR_EXTERNS
	.align		4
        /*0010*/ 	.byte	0x04, 0x0f
        /*0012*/ 	.short	(.L_10 - .L_9)


	//   ....[0]....
	.align		4
.L_9:
        /*0014*/ 	.word	index@(vprintf)


	//----- nvinfo : EIATTR_MERCURY_ISA_VERSION
	.align		4
.L_10:
        /*0018*/ 	.byte	0x03, 0x5f
        /*001a*/ 	.short	0x0101


	//----- nvinfo : EIATTR_VRC_CTA_INIT_COUNT
	.align		4
        /*001c*/ 	.byte	0x02, 0x4a
	.zero		1
	.zero		1


	//----- nvinfo : EIATTR_SYSCALL_OFFSETS
	.align		4
        /*0020*/ 	.byte	0x04, 0x46
        /*0022*/ 	.short	(.L_12 - .L_11)


	//   ....[0]....
.L_11:
        /*0024*/ 	.word	0x000000f0


	//----- nvinfo : EIATTR_EXIT_INSTR_OFFSETS
	.align		4
.L_12:
        /*0028*/ 	.byte	0x04, 0x1c
        /*002a*/ 	.short	(.L_14 - .L_13)


	//   ....[0]....
.L_13:
        /*002c*/ 	.word	0x00000100


	//----- nvinfo : EIATTR_SW_WAR
	.align		4
.L_14:
        /*0030*/ 	.byte	0x04, 0x36
        /*0032*/ 	.short	(.L_16 - .L_15)
.L_15:
        /*0034*/ 	.word	0x00000008
.L_16:


//--------------------- .nv.callgraph             --------------------------
	.section	.nv.callgraph,"",@"SHT_CUDA_CALLGRAPH"
	.align	4
	.sectionentsize	8
	.align		4
        /*0000*/ 	.word	0x00000000
	.align		4
        /*0004*/ 	.word	0xffffffff
	.align		4
        /*0008*/ 	.word	index@(_Z16cuda_hello_worldv)
	.align		4
        /*000c*/ 	.word	index@(vprintf)
	.align		4
        /*0010*/ 	.word	0x00000000
	.align		4
        /*0014*/ 	.word	0xfffffffe
	.align		4
        /*0018*/ 	.word	0x00000000
	.align		4
        /*001c*/ 	.word	0xfffffffd
	.align		4
        /*0020*/ 	.word	0x00000000
	.align		4
        /*0024*/ 	.word	0xfffffffc


//--------------------- .nv.constant4             --------------------------
	.section	.nv.constant4,"a",@progbits
	.align	8
	.align		8
.nv.constant4:
        /*0000*/ 	.dword	vprintf
	.align		8
        /*0008*/ 	.dword	$str


//--------------------- .text._Z16cuda_hello_worldv --------------------------
	.section	.text._Z16cuda_hello_worldv,"ax",@progbits
	.align	128
        .global         _Z16cuda_hello_worldv
        .type           _Z16cuda_hello_worldv,@function
        .size           _Z16cuda_hello_worldv,(.L_x_2 - _Z16cuda_hello_worldv)
        .other          _Z16cuda_hello_worldv,@"STO_CUDA_ENTRY STV_DEFAULT"
_Z16cuda_hello_worldv:
.text._Z16cuda_hello_worldv:
[----:B------:R-:W0:Y:S01]  /*0000*/  LDC R1, c[0x0][0x37c] ;  /* 0x0000df00ff017b82 */ /* 0x000e220000000800 */
[----:B------:R-:W1:Y:S01]  /*0010*/  S2R R8, SR_TID.X ;  /* 0x0000000000087919 */ /* 0x000e620000002100 */
[----:B0-----:R-:W-:Y:S01]  /*0020*/  VIADD R1, R1, 0xfffffff8 ;  /* 0xfffffff801017836 */ /* 0x001fe20000000000 */
[----:B------:R-:W-:Y:S01]  /*0030*/  MOV R0, 0x0 ;  /* 0x0000000000007802 */ /* 0x000fe20000000f00 */
[----:B------:R-:W0:Y:S01]  /*0040*/  LDCU UR4, c[0x0][0x2f8] ;  /* 0x00005f00ff0477ac */ /* 0x000e220008000800 */
[----:B------:R-:W1:Y:S03]  /*0050*/  S2R R9, SR_CTAID.X ;  /* 0x0000000000097919 */ /* 0x000e660000002500 */
[----:B------:R2:W3:Y:S01]  /*0060*/  LDC.64 R2, c[0x4][R0] ;  /* 0x0100000000027b82 */ /* 0x0004e20000000a00 */
[----:B------:R-:W4:Y:S01]  /*0070*/  LDCU.64 UR6, c[0x4][0x8] ;  /* 0x01000100ff0677ac */ /* 0x000f220008000a00 */
[----:B------:R-:W5:Y:S01]  /*0080*/  LDCU UR5, c[0x0][0x2fc] ;  /* 0x00005f80ff0577ac */ /* 0x000f620008000800 */
[----:B0-----:R-:W-:Y:S01]  /*0090*/  IADD3 R6, P0, PT, R1, UR4, RZ ;  /* 0x0000000401067c10 */ /* 0x001fe2000ff1e0ff */
[----:B----4-:R-:W-:Y:S01]  /*00a0*/  IMAD.U32 R4, RZ, RZ, UR6 ;  /* 0x00000006ff047e24 */ /* 0x010fe2000f8e00ff */
[----:B------:R-:W-:-:S03]  /*00b0*/  MOV R5, UR7 ;  /* 0x0000000700057c02 */ /* 0x000fc60008000f00 */
[----:B-----5:R-:W-:Y:S01]  /*00c0*/  IMAD.X R7, RZ, RZ, UR5, P0 ;  /* 0x00000005ff077e24 */ /* 0x020fe200080e06ff */
[----:B-1----:R2:W-:Y:S07]  /*00d0*/  STL.64 [R1], R8 ;  /* 0x0000000801007387 */ /* 0x0025ee0000100a00 */
[----:B------:R-:W-:-:S07]  /*00e0*/  LEPC R20, `(.L_x_0) ;  /* 0x000000001014794e */ /* 0x000fce0000000000 */
[----:B--23--:R-:W-:Y:S05]  /*00f0*/  CALL.ABS.NOINC R2 ;  /* 0x0000000002007343 */ /* 0x00cfea0003c00000 */
.L_x_0:
[----:B------:R-:W-:Y:S05]  /*0100*/  EXIT ;  /* 0x000000000000794d */ /* 0x000fea0003800000 */
.L_x_1:
[----:B------:R-:W-:-:S00]  /*0110*/  BRA `(.L_x_1) ;  /* 0xfffffffc00fc7947 */ /* 0x000fc0000383ffff */
[----:B------:R-:W-:-:S00]  /*0120*/  NOP ;  /* 0x0000000000007918 */ /* 0x000fc00000000000 */
        /* <DEDUP_REMOVED lines=13> */
.L_x_2:


//--------------------- .nv.global.init           --------------------------
	.section	.nv.global.init,"aw",@progbits
.nv.global.init:
	.type		$str,@object
	.size		$str,(.L_0 - $str)
$str:
        /*0000*/ 	.byte	0x48, 0x65, 0x6c, 0x6c, 0x6f, 0x20, 0x57, 0x6f, 0x72, 0x6c, 0x64, 0x20, 0x66, 0x72, 0x6f, 0x6d
        /*0010*/ 	.byte	0x20, 0x47, 0x50, 0x55, 0x21, 0x20, 0x5b, 0x54, 0x68, 0x72, 0x65, 0x61, 0x64, 0x49, 0x44, 0x20
        /*0020*/ 	.byte	0x3d, 0x20, 0x25, 0x64, 0x2c, 0x20, 0x42, 0x6c, 0x6f, 0x63, 0x6b, 0x49, 0x44, 0x20, 0x3d, 0x20
        /*0030*/ 	.byte	0x25, 0x64, 0x5d, 0x0a, 0x00
.L_0:


//--------------------- .nv.shared.reserved.0     --------------------------
	.section	.nv.shared.reserved.0,"aw",@nobits
	.weak		__nv_reservedSMEM_offset_0_alias
	.size		__nv_reservedSMEM_offset_0_alias, 0, 64
	.other		__nv_reservedSMEM_offset_0_alias,@"STO_CUDA_RESERVED_SHARED STV_DEFAULT"
__nv_reservedSMEM_offset_0_alias:
	.zero		0
	.zero		64


//--------------------- .nv.constant0._Z16cuda_hello_worldv --------------------------
	.section	.nv.constant0._Z16cuda_hello_worldv,"a",@progbits
	.sectionflags	@""
	.align	4
.nv.constant0._Z16cuda_hello_worldv:
	.zero		896


//--------------------- SYMBOLS --------------------------

	.type		.nv.reservedSmem.offset0,@object
	.size		.nv.reservedSmem.offset0,0x4
	.type		vprintf,@function
